//
// Generated by NVIDIA NVVM Compiler
//
// Compiler Build ID: CL-36424714
// Cuda compilation tools, release 13.0, V13.0.88
// Based on NVVM 20.0.0
//

.version 9.0
.target sm_100
.address_size 64

	// .globl	_Z8exchangePiiii

.visible .entry _Z8exchangePiiii(
	.param .u64 .ptr .align 1 _Z8exchangePiiii_param_0,
	.param .u32 _Z8exchangePiiii_param_1,
	.param .u32 _Z8exchangePiiii_param_2,
	.param .u32 _Z8exchangePiiii_param_3
)
{
	.reg .pred 	%p<5>;
	.reg .b32 	%r<13>;
	.reg .b64 	%rd<11>;

	ld.param.u64 	%rd6, [_Z8exchangePiiii_param_0];
	ld.param.u32 	%r8, [_Z8exchangePiiii_param_2];
	ld.param.u32 	%r7, [_Z8exchangePiiii_param_3];
	cvta.to.global.u64 	%rd1, %rd6;
	mov.u32 	%r9, %ctaid.x;
	mov.u32 	%r10, %ntid.x;
	mov.u32 	%r11, %tid.x;
	mad.lo.s32 	%r1, %r9, %r10, %r11;
	xor.b32  	%r2, %r8, %r1;
	setp.le.s32 	%p1, %r2, %r1;
	@%p1 bra 	$L__BB0_6;
	and.b32  	%r12, %r7, %r1;
	setp.ne.s32 	%p2, %r12, 0;
	@%p2 bra 	$L__BB0_4;
	mul.wide.s32 	%rd9, %r1, 4;
	add.s64 	%rd2, %rd1, %rd9;
	ld.global.u32 	%r3, [%rd2];
	mul.wide.s32 	%rd10, %r2, 4;
	add.s64 	%rd3, %rd1, %rd10;
	ld.global.u32 	%r4, [%rd3];
	setp.le.s32 	%p4, %r3, %r4;
	@%p4 bra 	$L__BB0_6;
	st.global.u32 	[%rd2], %r4;
	st.global.u32 	[%rd3], %r3;
	bra.uni 	$L__BB0_6;
$L__BB0_4:
	mul.wide.s32 	%rd7, %r1, 4;
	add.s64 	%rd4, %rd1, %rd7;
	ld.global.u32 	%r5, [%rd4];
	mul.wide.s32 	%rd8, %r2, 4;
	add.s64 	%rd5, %rd1, %rd8;
	ld.global.u32 	%r6, [%rd5];
	setp.ge.s32 	%p3, %r5, %r6;
	@%p3 bra 	$L__BB0_6;
	st.global.u32 	[%rd4], %r6;
	st.global.u32 	[%rd5], %r5;
$L__BB0_6:
	ret;

}
	// .globl	_Z22initialExchangeLocallyPii
.visible .entry _Z22initialExchangeLocallyPii(
	.param .u64 .ptr .align 1 _Z22initialExchangeLocallyPii_param_0,
	.param .u32 _Z22initialExchangeLocallyPii_param_1
)
{
	.reg .pred 	%p<14>;
	.reg .b32 	%r<23>;
	.reg .b64 	%rd<11>;

	ld.param.u64 	%rd6, [_Z22initialExchangeLocallyPii_param_0];
	ld.param.u32 	%r17, [_Z22initialExchangeLocallyPii_param_1];
	cvta.to.global.u64 	%rd1, %rd6;
	mov.u32 	%r1, %ctaid.x;
	mov.u32 	%r18, %ntid.x;
	mov.u32 	%r19, %tid.x;
	mad.lo.s32 	%r2, %r1, %r18, %r19;
	setp.lt.s32 	%p2, %r17, 2;
	@%p2 bra 	$L__BB1_15;
	and.b32  	%r3, %r1, 1;
	mul.wide.s32 	%rd7, %r2, 4;
	add.s64 	%rd2, %rd1, %rd7;
	mov.b32 	%r21, 2;
$L__BB1_2:
	shr.s32 	%r22, %r21, 1;
	setp.lt.s32 	%p3, %r22, 1;
	@%p3 bra 	$L__BB1_14;
	setp.ne.s32 	%p4, %r3, 0;
	setp.eq.s32 	%p5, %r21, 1024;
	and.pred  	%p1, %p4, %p5;
	and.b32  	%r6, %r21, %r2;
	not.pred 	%p7, %p1;
$L__BB1_4:
	mov.u32 	%r7, %r22;
	xor.b32  	%r8, %r7, %r2;
	setp.le.s32 	%p6, %r8, %r2;
	@%p6 bra 	$L__BB1_13;
	@%p7 bra 	$L__BB1_8;
	ld.global.u32 	%r9, [%rd2];
	mul.wide.s32 	%rd10, %r8, 4;
	add.s64 	%rd3, %rd1, %rd10;
	ld.global.u32 	%r10, [%rd3];
	setp.ge.s32 	%p11, %r9, %r10;
	@%p11 bra 	$L__BB1_13;
	st.global.u32 	[%rd2], %r10;
	st.global.u32 	[%rd3], %r9;
	bra.uni 	$L__BB1_13;
$L__BB1_8:
	setp.ne.s32 	%p8, %r6, 0;
	@%p8 bra 	$L__BB1_11;
	ld.global.u32 	%r11, [%rd2];
	mul.wide.s32 	%rd9, %r8, 4;
	add.s64 	%rd4, %rd1, %rd9;
	ld.global.u32 	%r12, [%rd4];
	setp.le.s32 	%p10, %r11, %r12;
	@%p10 bra 	$L__BB1_13;
	st.global.u32 	[%rd2], %r12;
	st.global.u32 	[%rd4], %r11;
	bra.uni 	$L__BB1_13;
$L__BB1_11:
	ld.global.u32 	%r13, [%rd2];
	mul.wide.s32 	%rd8, %r8, 4;
	add.s64 	%rd5, %rd1, %rd8;
	ld.global.u32 	%r14, [%rd5];
	setp.ge.s32 	%p9, %r13, %r14;
	@%p9 bra 	$L__BB1_13;
	st.global.u32 	[%rd2], %r14;
	st.global.u32 	[%rd5], %r13;
$L__BB1_13:
	bar.sync 	0;
	shr.u32 	%r22, %r7, 1;
	setp.gt.u32 	%p12, %r7, 1;
	@%p12 bra 	$L__BB1_4;
$L__BB1_14:
	shl.b32 	%r21, %r21, 1;
	setp.le.s32 	%p13, %r21, %r17;
	@%p13 bra 	$L__BB1_2;
$L__BB1_15:
	ret;

}
	// .globl	_Z15exchangeLocallyPii
.visible .entry _Z15exchangeLocallyPii(
	.param .u64 .ptr .align 1 _Z15exchangeLocallyPii_param_0,
	.param .u32 _Z15exchangeLocallyPii_param_1
)
{
	.reg .pred 	%p<41>;
	.reg .b32 	%r<57>;
	.reg .b64 	%rd<45>;

	ld.param.u64 	%rd23, [_Z15exchangeLocallyPii_param_0];
	ld.param.u32 	%r53, [_Z15exchangeLocallyPii_param_1];
	cvta.to.global.u64 	%rd1, %rd23;
	mov.u32 	%r54, %ctaid.x;
	mov.u32 	%r55, %ntid.x;
	mov.u32 	%r56, %tid.x;
	mad.lo.s32 	%r1, %r54, %r55, %r56;
	and.b32  	%r2, %r53, %r1;
	mul.wide.s32 	%rd24, %r1, 4;
	add.s64 	%rd2, %rd1, %rd24;
	xor.b32  	%r3, %r1, 512;
	setp.le.s32 	%p1, %r3, %r1;
	@%p1 bra 	$L__BB2_6;
	setp.ne.s32 	%p2, %r2, 0;
	@%p2 bra 	$L__BB2_4;
	ld.global.u32 	%r4, [%rd2];
	mul.wide.s32 	%rd26, %r3, 4;
	add.s64 	%rd3, %rd1, %rd26;
	ld.global.u32 	%r5, [%rd3];
	setp.le.s32 	%p4, %r4, %r5;
	@%p4 bra 	$L__BB2_6;
	st.global.u32 	[%rd2], %r5;
	st.global.u32 	[%rd3], %r4;
	bra.uni 	$L__BB2_6;
$L__BB2_4:
	ld.global.u32 	%r6, [%rd2];
	mul.wide.s32 	%rd25, %r3, 4;
	add.s64 	%rd4, %rd1, %rd25;
	ld.global.u32 	%r7, [%rd4];
	setp.ge.s32 	%p3, %r6, %r7;
	@%p3 bra 	$L__BB2_6;
	st.global.u32 	[%rd2], %r7;
	st.global.u32 	[%rd4], %r6;
$L__BB2_6:
	bar.sync 	0;
	xor.b32  	%r8, %r1, 256;
	setp.le.s32 	%p5, %r8, %r1;
	@%p5 bra 	$L__BB2_12;
	setp.eq.s32 	%p6, %r2, 0;
	@%p6 bra 	$L__BB2_10;
	ld.global.u32 	%r9, [%rd2];
	mul.wide.s32 	%rd27, %r8, 4;
	add.s64 	%rd5, %rd1, %rd27;
	ld.global.u32 	%r10, [%rd5];
	setp.ge.s32 	%p7, %r9, %r10;
	@%p7 bra 	$L__BB2_12;
	st.global.u32 	[%rd2], %r10;
	st.global.u32 	[%rd5], %r9;
	bra.uni 	$L__BB2_12;
$L__BB2_10:
	ld.global.u32 	%r11, [%rd2];
	mul.wide.s32 	%rd28, %r8, 4;
	add.s64 	%rd6, %rd1, %rd28;
	ld.global.u32 	%r12, [%rd6];
	setp.le.s32 	%p8, %r11, %r12;
	@%p8 bra 	$L__BB2_12;
	st.global.u32 	[%rd2], %r12;
	st.global.u32 	[%rd6], %r11;
$L__BB2_12:
	bar.sync 	0;
	xor.b32  	%r13, %r1, 128;
	setp.le.s32 	%p9, %r13, %r1;
	@%p9 bra 	$L__BB2_18;
	setp.eq.s32 	%p10, %r2, 0;
	@%p10 bra 	$L__BB2_16;
	ld.global.u32 	%r14, [%rd2];
	mul.wide.s32 	%rd29, %r13, 4;
	add.s64 	%rd7, %rd1, %rd29;
	ld.global.u32 	%r15, [%rd7];
	setp.ge.s32 	%p11, %r14, %r15;
	@%p11 bra 	$L__BB2_18;
	st.global.u32 	[%rd2], %r15;
	st.global.u32 	[%rd7], %r14;
	bra.uni 	$L__BB2_18;
$L__BB2_16:
	ld.global.u32 	%r16, [%rd2];
	mul.wide.s32 	%rd30, %r13, 4;
	add.s64 	%rd8, %rd1, %rd30;
	ld.global.u32 	%r17, [%rd8];
	setp.le.s32 	%p12, %r16, %r17;
	@%p12 bra 	$L__BB2_18;
	st.global.u32 	[%rd2], %r17;
	st.global.u32 	[%rd8], %r16;
$L__BB2_18:
	bar.sync 	0;
	xor.b32  	%r18, %r1, 64;
	setp.le.s32 	%p13, %r18, %r1;
	@%p13 bra 	$L__BB2_24;
	setp.eq.s32 	%p14, %r2, 0;
	@%p14 bra 	$L__BB2_22;
	ld.global.u32 	%r19, [%rd2];
	mul.wide.s32 	%rd31, %r18, 4;
	add.s64 	%rd9, %rd1, %rd31;
	ld.global.u32 	%r20, [%rd9];
	setp.ge.s32 	%p15, %r19, %r20;
	@%p15 bra 	$L__BB2_24;
	st.global.u32 	[%rd2], %r20;
	st.global.u32 	[%rd9], %r19;
	bra.uni 	$L__BB2_24;
$L__BB2_22:
	ld.global.u32 	%r21, [%rd2];
	mul.wide.s32 	%rd32, %r18, 4;
	add.s64 	%rd10, %rd1, %rd32;
	ld.global.u32 	%r22, [%rd10];
	setp.le.s32 	%p16, %r21, %r22;
	@%p16 bra 	$L__BB2_24;
	st.global.u32 	[%rd2], %r22;
	st.global.u32 	[%rd10], %r21;
$L__BB2_24:
	bar.sync 	0;
	xor.b32  	%r23, %r1, 32;
	setp.le.s32 	%p17, %r23, %r1;
	@%p17 bra 	$L__BB2_30;
	setp.eq.s32 	%p18, %r2, 0;
	@%p18 bra 	$L__BB2_28;
	ld.global.u32 	%r24, [%rd2];
	mul.wide.s32 	%rd33, %r23, 4;
	add.s64 	%rd11, %rd1, %rd33;
	ld.global.u32 	%r25, [%rd11];
	setp.ge.s32 	%p19, %r24, %r25;
	@%p19 bra 	$L__BB2_30;
	st.global.u32 	[%rd2], %r25;
	st.global.u32 	[%rd11], %r24;
	bra.uni 	$L__BB2_30;
$L__BB2_28:
	ld.global.u32 	%r26, [%rd2];
	mul.wide.s32 	%rd34, %r23, 4;
	add.s64 	%rd12, %rd1, %rd34;
	ld.global.u32 	%r27, [%rd12];
	setp.le.s32 	%p20, %r26, %r27;
	@%p20 bra 	$L__BB2_30;
	st.global.u32 	[%rd2], %r27;
	st.global.u32 	[%rd12], %r26;
$L__BB2_30:
	bar.sync 	0;
	xor.b32  	%r28, %r1, 16;
	setp.le.s32 	%p21, %r28, %r1;
	@%p21 bra 	$L__BB2_36;
	setp.eq.s32 	%p22, %r2, 0;
	@%p22 bra 	$L__BB2_34;
	ld.global.u32 	%r29, [%rd2];
	mul.wide.s32 	%rd35, %r28, 4;
	add.s64 	%rd13, %rd1, %rd35;
	ld.global.u32 	%r30, [%rd13];
	setp.ge.s32 	%p23, %r29, %r30;
	@%p23 bra 	$L__BB2_36;
	st.global.u32 	[%rd2], %r30;
	st.global.u32 	[%rd13], %r29;
	bra.uni 	$L__BB2_36;
$L__BB2_34:
	ld.global.u32 	%r31, [%rd2];
	mul.wide.s32 	%rd36, %r28, 4;
	add.s64 	%rd14, %rd1, %rd36;
	ld.global.u32 	%r32, [%rd14];
	setp.le.s32 	%p24, %r31, %r32;
	@%p24 bra 	$L__BB2_36;
	st.global.u32 	[%rd2], %r32;
	st.global.u32 	[%rd14], %r31;
$L__BB2_36:
	bar.sync 	0;
	xor.b32  	%r33, %r1, 8;
	setp.le.s32 	%p25, %r33, %r1;
	@%p25 bra 	$L__BB2_42;
	setp.eq.s32 	%p26, %r2, 0;
	@%p26 bra 	$L__BB2_40;
	ld.global.u32 	%r34, [%rd2];
	mul.wide.s32 	%rd37, %r33, 4;
	add.s64 	%rd15, %rd1, %rd37;
	ld.global.u32 	%r35, [%rd15];
	setp.ge.s32 	%p27, %r34, %r35;
	@%p27 bra 	$L__BB2_42;
	st.global.u32 	[%rd2], %r35;
	st.global.u32 	[%rd15], %r34;
	bra.uni 	$L__BB2_42;
$L__BB2_40:
	ld.global.u32 	%r36, [%rd2];
	mul.wide.s32 	%rd38, %r33, 4;
	add.s64 	%rd16, %rd1, %rd38;
	ld.global.u32 	%r37, [%rd16];
	setp.le.s32 	%p28, %r36, %r37;
	@%p28 bra 	$L__BB2_42;
	st.global.u32 	[%rd2], %r37;
	st.global.u32 	[%rd16], %r36;
$L__BB2_42:
	bar.sync 	0;
	xor.b32  	%r38, %r1, 4;
	setp.le.s32 	%p29, %r38, %r1;
	@%p29 bra 	$L__BB2_48;
	setp.eq.s32 	%p30, %r2, 0;
	@%p30 bra 	$L__BB2_46;
	ld.global.u32 	%r39, [%rd2];
	mul.wide.s32 	%rd39, %r38, 4;
	add.s64 	%rd17, %rd1, %rd39;
	ld.global.u32 	%r40, [%rd17];
	setp.ge.s32 	%p31, %r39, %r40;
	@%p31 bra 	$L__BB2_48;
	st.global.u32 	[%rd2], %r40;
	st.global.u32 	[%rd17], %r39;
	bra.uni 	$L__BB2_48;
$L__BB2_46:
	ld.global.u32 	%r41, [%rd2];
	mul.wide.s32 	%rd40, %r38, 4;
	add.s64 	%rd18, %rd1, %rd40;
	ld.global.u32 	%r42, [%rd18];
	setp.le.s32 	%p32, %r41, %r42;
	@%p32 bra 	$L__BB2_48;
	st.global.u32 	[%rd2], %r42;
	st.global.u32 	[%rd18], %r41;
$L__BB2_48:
	bar.sync 	0;
	xor.b32  	%r43, %r1, 2;
	setp.le.s32 	%p33, %r43, %r1;
	@%p33 bra 	$L__BB2_54;
	setp.eq.s32 	%p34, %r2, 0;
	@%p34 bra 	$L__BB2_52;
	ld.global.u32 	%r44, [%rd2];
	mul.wide.s32 	%rd41, %r43, 4;
	add.s64 	%rd19, %rd1, %rd41;
	ld.global.u32 	%r45, [%rd19];
	setp.ge.s32 	%p35, %r44, %r45;
	@%p35 bra 	$L__BB2_54;
	st.global.u32 	[%rd2], %r45;
	st.global.u32 	[%rd19], %r44;
	bra.uni 	$L__BB2_54;
$L__BB2_52:
	ld.global.u32 	%r46, [%rd2];
	mul.wide.s32 	%rd42, %r43, 4;
	add.s64 	%rd20, %rd1, %rd42;
	ld.global.u32 	%r47, [%rd20];
	setp.le.s32 	%p36, %r46, %r47;
	@%p36 bra 	$L__BB2_54;
	st.global.u32 	[%rd2], %r47;
	st.global.u32 	[%rd20], %r46;
$L__BB2_54:
	bar.sync 	0;
	xor.b32  	%r48, %r1, 1;
	setp.le.s32 	%p37, %r48, %r1;
	@%p37 bra 	$L__BB2_60;
	setp.eq.s32 	%p38, %r2, 0;
	@%p38 bra 	$L__BB2_58;
	ld.global.u32 	%r49, [%rd2];
	mul.wide.s32 	%rd43, %r48, 4;
	add.s64 	%rd21, %rd1, %rd43;
	ld.global.u32 	%r50, [%rd21];
	setp.ge.s32 	%p39, %r49, %r50;
	@%p39 bra 	$L__BB2_60;
	st.global.u32 	[%rd2], %r50;
	st.global.u32 	[%rd21], %r49;
	bra.uni 	$L__BB2_60;
$L__BB2_58:
	ld.global.u32 	%r51, [%rd2];
	mul.wide.s32 	%rd44, %r48, 4;
	add.s64 	%rd22, %rd1, %rd44;
	ld.global.u32 	%r52, [%rd22];
	setp.le.s32 	%p40, %r51, %r52;
	@%p40 bra 	$L__BB2_60;
	st.global.u32 	[%rd2], %r52;
	st.global.u32 	[%rd22], %r51;
$L__BB2_60:
	bar.sync 	0;
	ret;

}


// ===== COMPILED SASS (sm_100) =====

	.target	sm_100

	.elftype	@"ET_EXEC"


//--------------------- .note.nv.tkinfo           --------------------------
	.section	.note.nv.tkinfo,"",@"SHT_NOTE"
	.sectionflags	@"SHF_NOTE_NV_TKINFO"
	.tkinfo
        /*0018*/ 	.word	0x00000002
        /*0030*/ 	.string	""
        /*0030*/ 	.string	"ptxas"
        /*0030*/ 	.string	"Cuda compilation tools, release 13.0, V13.0.88"
        /*0030*/ 	.string	"Build cuda_13.0.r13.0/compiler.36424714_0"
        /*0030*/ 	.string	"-arch sm_100 -m 64 "



//--------------------- .note.nv.cuinfo           --------------------------
	.section	.note.nv.cuinfo,"",@"SHT_NOTE"
	.sectionflags	@"SHF_NOTE_NV_CUINFO"
        /*0018*/ 	.short	0x0002
        /*001a*/ 	.short	0x0064
        /*001c*/ 	.short	0x0082
	.zero		2


//--------------------- .nv.info                  --------------------------
	.section	.nv.info,"",@"SHT_CUDA_INFO"
	.align	4


	//----- nvinfo : EIATTR_REGCOUNT
	.align		4
        /*0000*/ 	.byte	0x04, 0x2f
        /*0002*/ 	.short	(.L_1 - .L_0)
	.align		4
.L_0:
        /*0004*/ 	.word	index@(_Z8exchangePiiii)
        /*0008*/ 	.word	0x0000000c


	//----- nvinfo : EIATTR_FRAME_SIZE
	.align		4
.L_1:
        /*000c*/ 	.byte	0x04, 0x11
        /*000e*/ 	.short	(.L_3 - .L_2)
	.align		4
.L_2:
        /*0010*/ 	.word	index@(_Z8exchangePiiii)
        /*0014*/ 	.word	0x00000000


	//----- nvinfo : EIATTR_REGCOUNT
	.align		4
.L_3:
        /*0018*/ 	.byte	0x04, 0x2f
        /*001a*/ 	.short	(.L_5 - .L_4)
	.align		4
.L_4:
        /*001c*/ 	.word	index@(_Z22initialExchangeLocallyPii)
        /*0020*/ 	.word	0x0000000e


	//----- nvinfo : EIATTR_FRAME_SIZE
	.align		4
.L_5:
        /*0024*/ 	.byte	0x04, 0x11
        /*0026*/ 	.short	(.L_7 - .L_6)
	.align		4
.L_6:
        /*0028*/ 	.word	index@(_Z22initialExchangeLocallyPii)
        /*002c*/ 	.word	0x00000000


	//----- nvinfo : EIATTR_REGCOUNT
	.align		4
.L_7:
        /*0030*/ 	.byte	0x04, 0x2f
        /*0032*/ 	.short	(.L_9 - .L_8)
	.align		4
.L_8:
        /*0034*/ 	.word	index@(_Z15exchangeLocallyPii)
        /*0038*/ 	.word	0x0000000e


	//----- nvinfo : EIATTR_FRAME_SIZE
	.align		4
.L_9:
        /*003c*/ 	.byte	0x04, 0x11
        /*003e*/ 	.short	(.L_11 - .L_10)
	.align		4
.L_10:
        /*0040*/ 	.word	index@(_Z15exchangeLocallyPii)
        /*0044*/ 	.word	0x00000000


	//----- nvinfo : EIATTR_MIN_STACK_SIZE
	.align		4
.L_11:
        /*0048*/ 	.byte	0x04, 0x12
        /*004a*/ 	.short	(.L_13 - .L_12)
	.align		4
.L_12:
        /*004c*/ 	.word	index@(_Z15exchangeLocallyPii)
        /*0050*/ 	.word	0x00000000


	//----- nvinfo : EIATTR_MIN_STACK_SIZE
	.align		4
.L_13:
        /*0054*/ 	.byte	0x04, 0x12
        /*0056*/ 	.short	(.L_15 - .L_14)
	.align		4
.L_14:
        /*0058*/ 	.word	index@(_Z22initialExchangeLocallyPii)
        /*005c*/ 	.word	0x00000000


	//----- nvinfo : EIATTR_MIN_STACK_SIZE
	.align		4
.L_15:
        /*0060*/ 	.byte	0x04, 0x12
        /*0062*/ 	.short	(.L_17 - .L_16)
	.align		4
.L_16:
        /*0064*/ 	.word	index@(_Z8exchangePiiii)
        /*0068*/ 	.word	0x00000000
.L_17:


//--------------------- .nv.compat                --------------------------
	.section	.nv.compat,"",@"SHT_CUDA_COMPAT_INFO"
	.align	4
        /*0000*/ 	.byte	0x02, 0x09, 0x00, 0x00, 0x02, 0x02, 0x01, 0x00, 0x02, 0x05, 0x05, 0x00, 0x03, 0x07, 0x01, 0x01
        /*0010*/ 	.byte	0x02, 0x03, 0x00, 0x00, 0x02, 0x06, 0x01, 0x00, 0x04, 0x0b, 0x08, 0x00, 0x09, 0x00, 0x00, 0x00
        /*0020*/ 	.byte	0x00, 0x00, 0x00, 0x00


//--------------------- .nv.info._Z15exchangeLocallyPii --------------------------
	.section	.nv.info._Z15exchangeLocallyPii,"",@"SHT_CUDA_INFO"
	.sectionflags	@""
	.align	4


	//----- nvinfo : EIATTR_CUDA_API_VERSION
	.align		4
        /*0000*/ 	.byte	0x04, 0x37
        /*0002*/ 	.short	(.L_19 - .L_18)
.L_18:
        /*0004*/ 	.word	0x00000082


	//----- nvinfo : EIATTR_KPARAM_INFO
	.align		4
.L_19:
        /*0008*/ 	.byte	0x04, 0x17
        /*000a*/ 	.short	(.L_21 - .L_20)
.L_20:
        /*000c*/ 	.word	0x00000000
        /*0010*/ 	.short	0x0001
        /*0012*/ 	.short	0x0008
        /*0014*/ 	.byte	0x00, 0xf0, 0x11, 0x00


	//----- nvinfo : EIATTR_KPARAM_INFO
	.align		4
.L_21:
        /*0018*/ 	.byte	0x04, 0x17
        /*001a*/ 	.short	(.L_23 - .L_22)
.L_22:
        /*001c*/ 	.word	0x00000000
        /*0020*/ 	.short	0x0000
        /*0022*/ 	.short	0x0000
        /*0024*/ 	.byte	0x00, 0xf5, 0x21, 0x00


	//----- nvinfo : EIATTR_SPARSE_MMA_MASK
	.align		4
.L_23:
        /*0028*/ 	.byte	0x03, 0x50
        /*002a*/ 	.short	0x0000


	//----- nvinfo : EIATTR_MAXREG_COUNT
	.align		4
        /*002c*/ 	.byte	0x03, 0x1b
        /*002e*/ 	.short	0x00ff


	//----- nvinfo : EIATTR_NUM_BARRIERS
	.align		4
        /*0030*/ 	.byte	0x02, 0x4c
        /*0032*/ 	.byte	0x01
	.zero		1


	//----- nvinfo : EIATTR_MERCURY_ISA_VERSION
	.align		4
        /*0034*/ 	.byte	0x03, 0x5f
        /*0036*/ 	.short	0x0101


	//----- nvinfo : EIATTR_VRC_CTA_INIT_COUNT
	.align		4
        /*0038*/ 	.byte	0x02, 0x4a
	.zero		1
	.zero		1


	//----- nvinfo : EIATTR_EXIT_INSTR_OFFSETS
	.align		4
        /*003c*/ 	.byte	0x04, 0x1c
        /*003e*/ 	.short	(.L_25 - .L_24)


	//   ....[0]....
.L_24:
        /*0040*/ 	.word	0x00000e60


	//----- nvinfo : EIATTR_CRS_STACK_SIZE
	.align		4
.L_25:
        /*0044*/ 	.byte	0x04, 0x1e
        /*0046*/ 	.short	(.L_27 - .L_26)
.L_26:
        /*0048*/ 	.word	0x00000000


	//----- nvinfo : EIATTR_CBANK_PARAM_SIZE
	.align		4
.L_27:
        /*004c*/ 	.byte	0x03, 0x19
        /*004e*/ 	.short	0x000c


	//----- nvinfo : EIATTR_PARAM_CBANK
	.align		4
        /*0050*/ 	.byte	0x04, 0x0a
        /*0052*/ 	.short	(.L_29 - .L_28)
	.align		4
.L_28:
        /*0054*/ 	.word	index@(.nv.constant0._Z15exchangeLocallyPii)
        /*0058*/ 	.short	0x0380
        /*005a*/ 	.short	0x000c


	//----- nvinfo : EIATTR_SW_WAR
	.align		4
.L_29:
        /*005c*/ 	.byte	0x04, 0x36
        /*005e*/ 	.short	(.L_31 - .L_30)
.L_30:
        /*0060*/ 	.word	0x00000008
.L_31:


//--------------------- .nv.info._Z22initialExchangeLocallyPii --------------------------
	.section	.nv.info._Z22initialExchangeLocallyPii,"",@"SHT_CUDA_INFO"
	.sectionflags	@""
	.align	4


	//----- nvinfo : EIATTR_CUDA_API_VERSION
	.align		4
        /*0000*/ 	.byte	0x04, 0x37
        /*0002*/ 	.short	(.L_33 - .L_32)
.L_32:
        /*0004*/ 	.word	0x00000082


	//----- nvinfo : EIATTR_KPARAM_INFO
	.align		4
.L_33:
        /*0008*/ 	.byte	0x04, 0x17
        /*000a*/ 	.short	(.L_35 - .L_34)
.L_34:
        /*000c*/ 	.word	0x00000000
        /*0010*/ 	.short	0x0001
        /*0012*/ 	.short	0x0008
        /*0014*/ 	.byte	0x00, 0xf0, 0x11, 0x00


	//----- nvinfo : EIATTR_KPARAM_INFO
	.align		4
.L_35:
        /*0018*/ 	.byte	0x04, 0x17
        /*001a*/ 	.short	(.L_37 - .L_36)
.L_36:
        /*001c*/ 	.word	0x00000000
        /*0020*/ 	.short	0x0000
        /*0022*/ 	.short	0x0000
        /*0024*/ 	.byte	0x00, 0xf5, 0x21, 0x00


	//----- nvinfo : EIATTR_SPARSE_MMA_MASK
	.align		4
.L_37:
        /*0028*/ 	.byte	0x03, 0x50
        /*002a*/ 	.short	0x0000


	//----- nvinfo : EIATTR_MAXREG_COUNT
	.align		4
        /*002c*/ 	.byte	0x03, 0x1b
        /*002e*/ 	.short	0x00ff


	//----- nvinfo : EIATTR_NUM_BARRIERS
	.align		4
        /*0030*/ 	.byte	0x02, 0x4c
        /*0032*/ 	.byte	0x01
	.zero		1


	//----- nvinfo : EIATTR_MERCURY_ISA_VERSION
	.align		4
        /*0034*/ 	.byte	0x03, 0x5f
        /*0036*/ 	.short	0x0101


	//----- nvinfo : EIATTR_VRC_CTA_INIT_COUNT
	.align		4
        /*0038*/ 	.byte	0x02, 0x4a
	.zero		1
	.zero		1


	//----- nvinfo : EIATTR_EXIT_INSTR_OFFSETS
	.align		4
        /*003c*/ 	.byte	0x04, 0x1c
        /*003e*/ 	.short	(.L_39 - .L_38)


	//   ....[0]....
.L_38:
        /*0040*/ 	.word	0x00000060


	//   ....[1]....
        /*0044*/ 	.word	0x00000390


	//----- nvinfo : EIATTR_CRS_STACK_SIZE
	.align		4
.L_39:
        /*0048*/ 	.byte	0x04, 0x1e
        /*004a*/ 	.short	(.L_41 - .L_40)
.L_40:
        /*004c*/ 	.word	0x00000000


	//----- nvinfo : EIATTR_CBANK_PARAM_SIZE
	.align		4
.L_41:
        /*0050*/ 	.byte	0x03, 0x19
        /*0052*/ 	.short	0x000c


	//----- nvinfo : EIATTR_PARAM_CBANK
	.align		4
        /*0054*/ 	.byte	0x04, 0x0a
        /*0056*/ 	.short	(.L_43 - .L_42)
	.align		4
.L_42:
        /*0058*/ 	.word	index@(.nv.constant0._Z22initialExchangeLocallyPii)
        /*005c*/ 	.short	0x0380
        /*005e*/ 	.short	0x000c


	//----- nvinfo : EIATTR_SW_WAR
	.align		4
.L_43:
        /*0060*/ 	.byte	0x04, 0x36
        /*0062*/ 	.short	(.L_45 - .L_44)
.L_44:
        /*0064*/ 	.word	0x00000008
.L_45:


//--------------------- .nv.info._Z8exchangePiiii --------------------------
	.section	.nv.info._Z8exchangePiiii,"",@"SHT_CUDA_INFO"
	.sectionflags	@""
	.align	4


	//----- nvinfo : EIATTR_CUDA_API_VERSION
	.align		4
        /*0000*/ 	.byte	0x04, 0x37
        /*0002*/ 	.short	(.L_47 - .L_46)
.L_46:
        /*0004*/ 	.word	0x00000082


	//----- nvinfo : EIATTR_KPARAM_INFO
	.align		4
.L_47:
        /*0008*/ 	.byte	0x04, 0x17
        /*000a*/ 	.short	(.L_49 - .L_48)
.L_48:
        /*000c*/ 	.word	0x00000000
        /*0010*/ 	.short	0x0003
        /*0012*/ 	.short	0x0010
        /*0014*/ 	.byte	0x00, 0xf0, 0x11, 0x00


	//----- nvinfo : EIATTR_KPARAM_INFO
	.align		4
.L_49:
        /*0018*/ 	.byte	0x04, 0x17
        /*001a*/ 	.short	(.L_51 - .L_50)
.L_50:
        /*001c*/ 	.word	0x00000000
        /*0020*/ 	.short	0x0002
        /*0022*/ 	.short	0x000c
        /*0024*/ 	.byte	0x00, 0xf0, 0x11, 0x00


	//----- nvinfo : EIATTR_KPARAM_INFO
	.align		4
.L_51:
        /*0028*/ 	.byte	0x04, 0x17
        /*002a*/ 	.short	(.L_53 - .L_52)
.L_52:
        /*002c*/ 	.word	0x00000000
        /*0030*/ 	.short	0x0001
        /*0032*/ 	.short	0x0008
        /*0034*/ 	.byte	0x00, 0xf0, 0x11, 0x00


	//----- nvinfo : EIATTR_KPARAM_INFO
	.align		4
.L_53:
        /*0038*/ 	.byte	0x04, 0x17
        /*003a*/ 	.short	(.L_55 - .L_54)
.L_54:
        /*003c*/ 	.word	0x00000000
        /*0040*/ 	.short	0x0000
        /*0042*/ 	.short	0x0000
        /*0044*/ 	.byte	0x00, 0xf5, 0x21, 0x00


	//----- nvinfo : EIATTR_SPARSE_MMA_MASK
	.align		4
.L_55:
        /*0048*/ 	.byte	0x03, 0x50
        /*004a*/ 	.short	0x0000


	//----- nvinfo : EIATTR_MAXREG_COUNT
	.align		4
        /*004c*/ 	.byte	0x03, 0x1b
        /*004e*/ 	.short	0x00ff


	//----- nvinfo : EIATTR_MERCURY_ISA_VERSION
	.align		4
        /*0050*/ 	.byte	0x03, 0x5f
        /*0052*/ 	.short	0x0101


	//----- nvinfo : EIATTR_VRC_CTA_INIT_COUNT
	.align		4
        /*0054*/ 	.byte	0x02, 0x4a
	.zero		1
	.zero		1


	//----- nvinfo : EIATTR_EXIT_INSTR_OFFSETS
	.align		4
        /*0058*/ 	.byte	0x04, 0x1c
        /*005a*/ 	.short	(.L_57 - .L_56)


	//   ....[0]....
.L_56:
        /*005c*/ 	.word	0x00000080


	//   ....[1]....
        /*0060*/ 	.word	0x00000130


	//   ....[2]....
        /*0064*/ 	.word	0x00000160


	//   ....[3]....
        /*0068*/ 	.word	0x000001d0


	//   ....[4]....
        /*006c*/ 	.word	0x00000200


	//----- nvinfo : EIATTR_CRS_STACK_SIZE
	.align		4
.L_57:
        /*0070*/ 	.byte	0x04, 0x1e
        /*0072*/ 	.short	(.L_59 - .L_58)
.L_58:
        /*0074*/ 	.word	0x00000000


	//----- nvinfo : EIATTR_CBANK_PARAM_SIZE
	.align		4
.L_59:
        /*0078*/ 	.byte	0x03, 0x19
        /*007a*/ 	.short	0x0014


	//----- nvinfo : EIATTR_PARAM_CBANK
	.align		4
        /*007c*/ 	.byte	0x04, 0x0a
        /*007e*/ 	.short	(.L_61 - .L_60)
	.align		4
.L_60:
        /*0080*/ 	.word	index@(.nv.constant0._Z8exchangePiiii)
        /*0084*/ 	.short	0x0380
        /*0086*/ 	.short	0x0014


	//----- nvinfo : EIATTR_SW_WAR
	.align		4
.L_61:
        /*0088*/ 	.byte	0x04, 0x36
        /*008a*/ 	.short	(.L_63 - .L_62)
.L_62:
        /*008c*/ 	.word	0x00000008
.L_63:


//--------------------- .nv.callgraph             --------------------------
	.section	.nv.callgraph,"",@"SHT_CUDA_CALLGRAPH"
	.align	4
	.sectionentsize	8
	.align		4
        /*0000*/ 	.word	0x00000000
	.align		4
        /*0004*/ 	.word	0xffffffff
	.align		4
        /*0008*/ 	.word	0x00000000
	.align		4
        /*000c*/ 	.word	0xfffffffe
	.align		4
        /*0010*/ 	.word	0x00000000
	.align		4
        /*0014*/ 	.word	0xfffffffd
	.align		4
        /*0018*/ 	.word	0x00000000
	.align		4
        /*001c*/ 	.word	0xfffffffc


//--------------------- .text._Z15exchangeLocallyPii --------------------------
	.section	.text._Z15exchangeLocallyPii,"ax",@progbits
	.align	128
        .global         _Z15exchangeLocallyPii
        .type           _Z15exchangeLocallyPii,@function
        .size           _Z15exchangeLocallyPii,(.L_x_41 - _Z15exchangeLocallyPii)
        .other          _Z15exchangeLocallyPii,@"STO_CUDA_ENTRY STV_DEFAULT"
_Z15exchangeLocallyPii:
.text._Z15exchangeLocallyPii:
[----:B------:R-:W-:Y:S01]  /*0000*/  LDC R1, c[0x0][0x37c] ;  /* 0x0000df00ff017b82 */ /* 0x000fe20000000800 */
[----:B------:R-:W0:Y:S07]  /*0010*/  S2R R0, SR_TID.X ;  /* 0x0000000000007919 */ /* 0x000e2e0000002100 */
[----:B------:R-:W0:Y:S01]  /*0020*/  S2UR UR4, SR_CTAID.X ;  /* 0x00000000000479c3 */ /* 0x000e220000002500 */
[----:B------:R-:W1:Y:S01]  /*0030*/  LDCU UR6, c[0x0][0x388] ;  /* 0x00007100ff0677ac */ /* 0x000e620008000800 */
[----:B------:R-:W-:Y:S06]  /*0040*/  BSSY.RECONVERGENT B0, `(.L_x_0) ;  /* 0x000001a000007945 */ /* 0x000fec0003800200 */
[----:B------:R-:W0:Y:S08]  /*0050*/  LDC R7, c[0x0][0x360] ;  /* 0x0000d800ff077b82 */ /* 0x000e300000000800 */
[----:B------:R-:W2:Y:S01]  /*0060*/  LDC.64 R4, c[0x0][0x380] ;  /* 0x0000e000ff047b82 */ /* 0x000ea20000000a00 */
[----:B0-----:R-:W-:Y:S01]  /*0070*/  IMAD R7, R7, UR4, R0 ;  /* 0x0000000407077c24 */ /* 0x001fe2000f8e0200 */
[----:B------:R-:W0:Y:S04]  /*0080*/  LDCU.64 UR4, c[0x0][0x358] ;  /* 0x00006b00ff0477ac */ /* 0x000e280008000a00 */
[----:B------:R-:W-:-:S02]  /*0090*/  LOP3.LUT R9, R7, 0x200, RZ, 0x3c, !PT ;  /* 0x0000020007097812 */ /* 0x000fc400078e3cff */
[C---:B-1----:R-:W-:Y:S01]  /*00a0*/  LOP3.LUT R0, R7.reuse, UR6, RZ, 0xc0, !PT ;  /* 0x0000000607007c12 */ /* 0x042fe2000f8ec0ff */
[----:B--2---:R-:W-:Y:S01]  /*00b0*/  IMAD.WIDE R2, R7, 0x4, R4 ;  /* 0x0000000407027825 */ /* 0x004fe200078e0204 */
[----:B------:R-:W-:-:S13]  /*00c0*/  ISETP.GT.AND P0, PT, R9, R7, PT ;  /* 0x000000070900720c */ /* 0x000fda0003f04270 */
[----:B0-----:R-:W-:Y:S05]  /*00d0*/  @!P0 BRA `(.L_x_1) ;  /* 0x0000000000408947 */ /* 0x001fea0003800000 */
[----:B------:R-:W-:-:S13]  /*00e0*/  ISETP.NE.AND P0, PT, R0, RZ, PT ;  /* 0x000000ff0000720c */ /* 0x000fda0003f05270 */
[----:B------:R-:W-:Y:S05]  /*00f0*/  @P0 BRA `(.L_x_2) ;  /* 0x0000000000200947 */ /* 0x000fea0003800000 */
[----:B------:R-:W-:Y:S01]  /*0100*/  IMAD.WIDE R8, R9, 0x4, R4 ;  /* 0x0000000409087825 */ /* 0x000fe200078e0204 */
[----:B------:R-:W2:Y:S04]  /*0110*/  LDG.E R11, desc[UR4][R2.64] ;  /* 0x00000004020b7981 */ /* 0x000ea8000c1e1900 */
[----:B------:R-:W2:Y:S02]  /*0120*/  LDG.E R6, desc[UR4][R8.64] ;  /* 0x0000000408067981 */ /* 0x000ea4000c1e1900 */
[----:B--2---:R-:W-:-:S13]  /*0130*/  ISETP.GT.AND P0, PT, R11, R6, PT ;  /* 0x000000060b00720c */ /* 0x004fda0003f04270 */
[----:B------:R-:W-:Y:S05]  /*0140*/  @!P0 BRA `(.L_x_1) ;  /* 0x0000000000248947 */ /* 0x000fea0003800000 */
[----:B------:R0:W-:Y:S04]  /*0150*/  STG.E desc[UR4][R2.64], R6 ;  /* 0x0000000602007986 */ /* 0x0001e8000c101904 */
[----:B------:R0:W-:Y:S01]  /*0160*/  STG.E desc[UR4][R8.64], R11 ;  /* 0x0000000b08007986 */ /* 0x0001e2000c101904 */
[----:B------:R-:W-:Y:S05]  /*0170*/  BRA `(.L_x_1) ;  /* 0x0000000000187947 */ /* 0x000fea0003800000 */
.L_x_2:
[----:B------:R-:W-:Y:S01]  /*0180*/  IMAD.WIDE R8, R9, 0x4, R4 ;  /* 0x0000000409087825 */ /* 0x000fe200078e0204 */
[----:B------:R-:W2:Y:S04]  /*0190*/  LDG.E R11, desc[UR4][R2.64] ;  /* 0x00000004020b7981 */ /* 0x000ea8000c1e1900 */
[----:B------:R-:W2:Y:S02]  /*01a0*/  LDG.E R6, desc[UR4][R8.64] ;  /* 0x0000000408067981 */ /* 0x000ea4000c1e1900 */
[----:B--2---:R-:W-:-:S13]  /*01b0*/  ISETP.GE.AND P0, PT, R11, R6, PT ;  /* 0x000000060b00720c */ /* 0x004fda0003f06270 */
[----:B------:R1:W-:Y:S04]  /*01c0*/  @!P0 STG.E desc[UR4][R2.64], R6 ;  /* 0x0000000602008986 */ /* 0x0003e8000c101904 */
[----:B------:R1:W-:Y:S02]  /*01d0*/  @!P0 STG.E desc[UR4][R8.64], R11 ;  /* 0x0000000b08008986 */ /* 0x0003e4000c101904 */
.L_x_1:
[----:B------:R-:W-:Y:S05]  /*01e0*/  BSYNC.RECONVERGENT B0 ;  /* 0x0000000000007941 */ /* 0x000fea0003800200 */
.L_x_0:
[----:B01----:R-:W-:Y:S01]  /*01f0*/  LOP3.LUT R9, R7, 0x100, RZ, 0x3c, !PT ;  /* 0x0000010007097812 */ /* 0x003fe200078e3cff */
[----:B------:R-:W-:Y:S03]  /*0200*/  BAR.SYNC.DEFER_BLOCKING 0x0 ;  /* 0x0000000000007b1d */ /* 0x000fe60000010000 */
[----:B------:R-:W-:-:S03]  /*0210*/  ISETP.GT.AND P0, PT, R9, R7, PT ;  /* 0x000000070900720c */ /* 0x000fc60003f04270 */
[----:B------:R-:W-:Y:S10]  /*0220*/  BSSY.RECONVERGENT B0, `(.L_x_3) ;  /* 0x0000012000007945 */ /* 0x000ff40003800200 */
[----:B------:R-:W-:Y:S05]  /*0230*/  @!P0 BRA `(.L_x_4) ;  /* 0x0000000000408947 */ /* 0x000fea0003800000 */
[----:B------:R-:W-:-:S13]  /*0240*/  ISETP.NE.AND P0, PT, R0, RZ, PT ;  /* 0x000000ff0000720c */ /* 0x000fda0003f05270 */
[----:B------:R-:W-:Y:S05]  /*0250*/  @!P0 BRA `(.L_x_5) ;  /* 0x0000000000208947 */ /* 0x000fea0003800000 */
[----:B------:R-:W-:Y:S01]  /*0260*/  IMAD.WIDE R8, R9, 0x4, R4 ;  /* 0x0000000409087825 */ /* 0x000fe200078e0204 */
[----:B------:R-:W2:Y:S04]  /*0270*/  LDG.E R11, desc[UR4][R2.64] ;  /* 0x00000004020b7981 */ /* 0x000ea8000c1e1900 */
[----:B------:R-:W2:Y:S02]  /*0280*/  LDG.E R6, desc[UR4][R8.64] ;  /* 0x0000000408067981 */ /* 0x000ea4000c1e1900 */
[----:B--2---:R-:W-:-:S13]  /*0290*/  ISETP.GE.AND P0, PT, R11, R6, PT ;  /* 0x000000060b00720c */ /* 0x004fda0003f06270 */
[----:B------:R-:W-:Y:S05]  /*02a0*/  @P0 BRA `(.L_x_4) ;  /* 0x0000000000240947 */ /* 0x000fea0003800000 */
[----:B------:R1:W-:Y:S04]  /*02b0*/  STG.E desc[UR4][R2.64], R6 ;  /* 0x0000000602007986 */ /* 0x0003e8000c101904 */
[----:B------:R1:W-:Y:S01]  /*02c0*/  STG.E desc[UR4][R8.64], R11 ;  /* 0x0000000b08007986 */ /* 0x0003e2000c101904 */
[----:B------:R-:W-:Y:S05]  /*02d0*/  BRA `(.L_x_4) ;  /* 0x0000000000187947 */ /* 0x000fea0003800000 */
.L_x_5:
[----:B------:R-:W-:Y:S01]  /*02e0*/  IMAD.WIDE R8, R9, 0x4, R4 ;  /* 0x0000000409087825 */ /* 0x000fe200078e0204 */
[----:B------:R-:W2:Y:S04]  /*02f0*/  LDG.E R11, desc[UR4][R2.64] ;  /* 0x00000004020b7981 */ /* 0x000ea8000c1e1900 */
[----:B------:R-:W2:Y:S02]  /*0300*/  LDG.E R6, desc[UR4][R8.64] ;  /* 0x0000000408067981 */ /* 0x000ea4000c1e1900 */
[----:B--2---:R-:W-:-:S13]  /*0310*/  ISETP.GT.AND P0, PT, R11, R6, PT ;  /* 0x000000060b00720c */ /* 0x004fda0003f04270 */
[----:B------:R0:W-:Y:S04]  /*0320*/  @P0 STG.E desc[UR4][R2.64], R6 ;  /* 0x0000000602000986 */ /* 0x0001e8000c101904 */
[----:B------:R0:W-:Y:S02]  /*0330*/  @P0 STG.E desc[UR4][R8.64], R11 ;  /* 0x0000000b08000986 */ /* 0x0001e4000c101904 */
.L_x_4:
[----:B------:R-:W-:Y:S05]  /*0340*/  BSYNC.RECONVERGENT B0 ;  /* 0x0000000000007941 */ /* 0x000fea0003800200 */
.L_x_3:
        /* <DEDUP_REMOVED lines=15> */
.L_x_8:
[----:B------:R-:W-:Y:S01]  /*0440*/  IMAD.WIDE R8, R9, 0x4, R4 ;  /* 0x0000000409087825 */ /* 0x000fe200078e0204 */
[----:B------:R-:W2:Y:S04]  /*0450*/  LDG.E R11, desc[UR4][R2.64] ;  /* 0x00000004020b7981 */ /* 0x000ea8000c1e1900 */
[----:B------:R-:W2:Y:S02]  /*0460*/  LDG.E R6, desc[UR4][R8.64] ;  /* 0x0000000408067981 */ /* 0x000ea4000c1e1900 */
[----:B--2---:R-:W-:-:S13]  /*0470*/  ISETP.GT.AND P0, PT, R11, R6, PT ;  /* 0x000000060b00720c */ /* 0x004fda0003f04270 */
[----:B------:R0:W-:Y:S04]  /*0480*/  @P0 STG.E desc[UR4][R2.64], R6 ;  /* 0x0000000602000986 */ /* 0x0001e8000c101904 */
[----:B------:R0:W-:Y:S02]  /*0490*/  @P0 STG.E desc[UR4][R8.64], R11 ;  /* 0x0000000b08000986 */ /* 0x0001e4000c101904 */
.L_x_7:
[----:B------:R-:W-:Y:S05]  /*04a0*/  BSYNC.RECONVERGENT B0 ;  /* 0x0000000000007941 */ /* 0x000fea0003800200 */
.L_x_6:
        /* <DEDUP_REMOVED lines=15> */
.L_x_11:
[----:B------:R-:W-:Y:S01]  /*05a0*/  IMAD.WIDE R8, R9, 0x4, R4 ;  /* 0x0000000409087825 */ /* 0x000fe200078e0204 */
[----:B------:R-:W2:Y:S04]  /*05b0*/  LDG.E R11, desc[UR4][R2.64] ;  /* 0x00000004020b7981 */ /* 0x000ea8000c1e1900 */
[----:B------:R-:W2:Y:S02]  /*05c0*/  LDG.E R6, desc[UR4][R8.64] ;  /* 0x0000000408067981 */ /* 0x000ea4000c1e1900 */
[----:B--2---:R-:W-:-:S13]  /*05d0*/  ISETP.GT.AND P0, PT, R11, R6, PT ;  /* 0x000000060b00720c */ /* 0x004fda0003f04270 */
[----:B------:R0:W-:Y:S04]  /*05e0*/  @P0 STG.E desc[UR4][R2.64], R6 ;  /* 0x0000000602000986 */ /* 0x0001e8000c101904 */
[----:B------:R0:W-:Y:S02]  /*05f0*/  @P0 STG.E desc[UR4][R8.64], R11 ;  /* 0x0000000b08000986 */ /* 0x0001e4000c101904 */
.L_x_10:
[----:B------:R-:W-:Y:S05]  /*0600*/  BSYNC.RECONVERGENT B0 ;  /* 0x0000000000007941 */ /* 0x000fea0003800200 */
.L_x_9:
        /* <DEDUP_REMOVED lines=15> */
.L_x_14:
[----:B------:R-:W-:Y:S01]  /*0700*/  IMAD.WIDE R8, R9, 0x4, R4 ;  /* 0x0000000409087825 */ /* 0x000fe200078e0204 */
[----:B------:R-:W2:Y:S04]  /*0710*/  LDG.E R11, desc[UR4][R2.64] ;  /* 0x00000004020b7981 */ /* 0x000ea8000c1e1900 */
[----:B------:R-:W2:Y:S02]  /*0720*/  LDG.E R6, desc[UR4][R8.64] ;  /* 0x0000000408067981 */ /* 0x000ea4000c1e1900 */
[----:B--2---:R-:W-:-:S13]  /*0730*/  ISETP.GT.AND P0, PT, R11, R6, PT ;  /* 0x000000060b00720c */ /* 0x004fda0003f04270 */
[----:B------:R1:W-:Y:S04]  /*0740*/  @P0 STG.E desc[UR4][R2.64], R6 ;  /* 0x0000000602000986 */ /* 0x0003e8000c101904 */
[----:B------:R1:W-:Y:S02]  /*0750*/  @P0 STG.E desc[UR4][R8.64], R11 ;  /* 0x0000000b08000986 */ /* 0x0003e4000c101904 */
.L_x_13:
[----:B------:R-:W-:Y:S05]  /*0760*/  BSYNC.RECONVERGENT B0 ;  /* 0x0000000000007941 */ /* 0x000fea0003800200 */
.L_x_12:
        /* <DEDUP_REMOVED lines=15> */
.L_x_17:
[----:B------:R-:W-:Y:S01]  /*0860*/  IMAD.WIDE R8, R9, 0x4, R4 ;  /* 0x0000000409087825 */ /* 0x000fe200078e0204 */
[----:B------:R-:W2:Y:S04]  /*0870*/  LDG.E R11, desc[UR4][R2.64] ;  /* 0x00000004020b7981 */ /* 0x000ea8000c1e1900 */
[----:B------:R-:W2:Y:S02]  /*0880*/  LDG.E R6, desc[UR4][R8.64] ;  /* 0x0000000408067981 */ /* 0x000ea4000c1e1900 */
[----:B--2---:R-:W-:-:S13]  /*0890*/  ISETP.GT.AND P0, PT, R11, R6, PT ;  /* 0x000000060b00720c */ /* 0x004fda0003f04270 */
[----:B------:R0:W-:Y:S04]  /*08a0*/  @P0 STG.E desc[UR4][R2.64], R6 ;  /* 0x0000000602000986 */ /* 0x0001e8000c101904 */
[----:B------:R0:W-:Y:S02]  /*08b0*/  @P0 STG.E desc[UR4][R8.64], R11 ;  /* 0x0000000b08000986 */ /* 0x0001e4000c101904 */
.L_x_16:
[----:B------:R-:W-:Y:S05]  /*08c0*/  BSYNC.RECONVERGENT B0 ;  /* 0x0000000000007941 */ /* 0x000fea0003800200 */
.L_x_15:
        /* <DEDUP_REMOVED lines=15> */
.L_x_20:
[----:B------:R-:W-:Y:S01]  /*09c0*/  IMAD.WIDE R8, R9, 0x4, R4 ;  /* 0x0000000409087825 */ /* 0x000fe200078e0204 */
[----:B------:R-:W2:Y:S04]  /*09d0*/  LDG.E R11, desc[UR4][R2.64] ;  /* 0x00000004020b7981 */ /* 0x000ea8000c1e1900 */
[----:B------:R-:W2:Y:S02]  /*09e0*/  LDG.E R6, desc[UR4][R8.64] ;  /* 0x0000000408067981 */ /* 0x000ea4000c1e1900 */
[----:B--2---:R-:W-:-:S13]  /*09f0*/  ISETP.GT.AND P0, PT, R11, R6, PT ;  /* 0x000000060b00720c */ /* 0x004fda0003f04270 */
[----:B------:R0:W-:Y:S04]  /*0a00*/  @P0 STG.E desc[UR4][R2.64], R6 ;  /* 0x0000000602000986 */ /* 0x0001e8000c101904 */
[----:B------:R0:W-:Y:S02]  /*0a10*/  @P0 STG.E desc[UR4][R8.64], R11 ;  /* 0x0000000b08000986 */ /* 0x0001e4000c101904 */
.L_x_19:
[----:B------:R-:W-:Y:S05]  /*0a20*/  BSYNC.RECONVERGENT B0 ;  /* 0x0000000000007941 */ /* 0x000fea0003800200 */
.L_x_18:
        /* <DEDUP_REMOVED lines=15> */
.L_x_23:
[----:B------:R-:W-:Y:S01]  /*0b20*/  IMAD.WIDE R8, R9, 0x4, R4 ;  /* 0x0000000409087825 */ /* 0x000fe200078e0204 */
[----:B------:R-:W2:Y:S04]  /*0b30*/  LDG.E R11, desc[UR4][R2.64] ;  /* 0x00000004020b7981 */ /* 0x000ea8000c1e1900 */
[----:B------:R-:W2:Y:S02]  /*0b40*/  LDG.E R6, desc[UR4][R8.64] ;  /* 0x0000000408067981 */ /* 0x000ea4000c1e1900 */
[----:B--2---:R-:W-:-:S13]  /*0b50*/  ISETP.GT.AND P0, PT, R11, R6, PT ;  /* 0x000000060b00720c */ /* 0x004fda0003f04270 */
[----:B------:R0:W-:Y:S04]  /*0b60*/  @P0 STG.E desc[UR4][R2.64], R6 ;  /* 0x0000000602000986 */ /* 0x0001e8000c101904 */
[----:B------:R0:W-:Y:S02]  /*0b70*/  @P0 STG.E desc[UR4][R8.64], R11 ;  /* 0x0000000b08000986 */ /* 0x0001e4000c101904 */
.L_x_22:
[----:B------:R-:W-:Y:S05]  /*0b80*/  BSYNC.RECONVERGENT B0 ;  /* 0x0000000000007941 */ /* 0x000fea0003800200 */
.L_x_21:
        /* <DEDUP_REMOVED lines=15> */
.L_x_26:
[----:B------:R-:W-:Y:S01]  /*0c80*/  IMAD.WIDE R8, R9, 0x4, R4 ;  /* 0x0000000409087825 */ /* 0x000fe200078e0204 */
[----:B------:R-:W2:Y:S04]  /*0c90*/  LDG.E R11, desc[UR4][R2.64] ;  /* 0x00000004020b7981 */ /* 0x000ea8000c1e1900 */
[----:B------:R-:W2:Y:S02]  /*0ca0*/  LDG.E R6, desc[UR4][R8.64] ;  /* 0x0000000408067981 */ /* 0x000ea4000c1e1900 */
[----:B--2---:R-:W-:-:S13]  /*0cb0*/  ISETP.GT.AND P0, PT, R11, R6, PT ;  /* 0x000000060b00720c */ /* 0x004fda0003f04270 */
[----:B------:R1:W-:Y:S04]  /*0cc0*/  @P0 STG.E desc[UR4][R2.64], R6 ;  /* 0x0000000602000986 */ /* 0x0003e8000c101904 */
[----:B------:R1:W-:Y:S02]  /*0cd0*/  @P0 STG.E desc[UR4][R8.64], R11 ;  /* 0x0000000b08000986 */ /* 0x0003e4000c101904 */
.L_x_25:
[----:B------:R-:W-:Y:S05]  /*0ce0*/  BSYNC.RECONVERGENT B0 ;  /* 0x0000000000007941 */ /* 0x000fea0003800200 */
.L_x_24:
        /* <DEDUP_REMOVED lines=15> */
.L_x_29:
[----:B------:R-:W-:Y:S01]  /*0de0*/  IMAD.WIDE R4, R9, 0x4, R4 ;  /* 0x0000000409047825 */ /* 0x000fe200078e0204 */
[----:B------:R-:W2:Y:S04]  /*0df0*/  LDG.E R7, desc[UR4][R2.64] ;  /* 0x0000000402077981 */ /* 0x000ea8000c1e1900 */
[----:B------:R-:W2:Y:S02]  /*0e00*/  LDG.E R0, desc[UR4][R4.64] ;  /* 0x0000000404007981 */ /* 0x000ea4000c1e1900 */
[----:B--2---:R-:W-:-:S13]  /*0e10*/  ISETP.GT.AND P0, PT, R7, R0, PT ;  /* 0x000000000700720c */ /* 0x004fda0003f04270 */
[----:B------:R0:W-:Y:S04]  /*0e20*/  @P0 STG.E desc[UR4][R2.64], R0 ;  /* 0x0000000002000986 */ /* 0x0001e8000c101904 */
[----:B------:R0:W-:Y:S02]  /*0e30*/  @P0 STG.E desc[UR4][R4.64], R7 ;  /* 0x0000000704000986 */ /* 0x0001e4000c101904 */
.L_x_28:
[----:B------:R-:W-:Y:S05]  /*0e40*/  BSYNC.RECONVERGENT B0 ;  /* 0x0000000000007941 */ /* 0x000fea0003800200 */
.L_x_27:
[----:B------:R-:W-:Y:S06]  /*0e50*/  BAR.SYNC.DEFER_BLOCKING 0x0 ;  /* 0x0000000000007b1d */ /* 0x000fec0000010000 */
[----:B------:R-:W-:Y:S05]  /*0e60*/  EXIT ;  /* 0x000000000000794d */ /* 0x000fea0003800000 */
.L_x_30:
[----:B------:R-:W-:-:S00]  /*0e70*/  BRA `(.L_x_30) ;  /* 0xfffffffc00fc7947 */ /* 0x000fc0000383ffff */
[----:B------:R-:W-:-:S00]  /*0e80*/  NOP ;  /* 0x0000000000007918 */ /* 0x000fc00000000000 */
[----:B------:R-:W-:-:S00]  /*0e90*/  NOP ;  /* 0x0000000000007918 */ /* 0x000fc00000000000 */
[----:B------:R-:W-:-:S00]  /*0ea0*/  NOP ;  /* 0x0000000000007918 */ /* 0x000fc00000000000 */
[----:B------:R-:W-:-:S00]  /*0eb0*/  NOP ;  /* 0x0000000000007918 */ /* 0x000fc00000000000 */
[----:B------:R-:W-:-:S00]  /*0ec0*/  NOP ;  /* 0x0000000000007918 */ /* 0x000fc00000000000 */
[----:B------:R-:W-:-:S00]  /*0ed0*/  NOP ;  /* 0x0000000000007918 */ /* 0x000fc00000000000 */
[----:B------:R-:W-:-:S00]  /*0ee0*/  NOP ;  /* 0x0000000000007918 */ /* 0x000fc00000000000 */
[----:B------:R-:W-:-:S00]  /*0ef0*/  NOP ;  /* 0x0000000000007918 */ /* 0x000fc00000000000 */
.L_x_41:


//--------------------- .text._Z22initialExchangeLocallyPii --------------------------
	.section	.text._Z22initialExchangeLocallyPii,"ax",@progbits
	.align	128
        .global         _Z22initialExchangeLocallyPii
        .type           _Z22initialExchangeLocallyPii,@function
        .size           _Z22initialExchangeLocallyPii,(.L_x_42 - _Z22initialExchangeLocallyPii)
        .other          _Z22initialExchangeLocallyPii,@"STO_CUDA_ENTRY STV_DEFAULT"
_Z22initialExchangeLocallyPii:
.text._Z22initialExchangeLocallyPii:
[----:B------:R-:W-:Y:S08]  /*0000*/  LDC R1, c[0x0][0x37c] ;  /* 0x0000df00ff017b82 */ /* 0x000ff00000000800 */
[----:B------:R-:W0:Y:S08]  /*0010*/  LDC R0, c[0x0][0x388] ;  /* 0x0000e200ff007b82 */ /* 0x000e300000000800 */
[----:B------:R-:W1:Y:S08]  /*0020*/  LDC R9, c[0x0][0x360] ;  /* 0x0000d800ff097b82 */ /* 0x000e700000000800 */
[----:B------:R-:W2:Y:S01]  /*0030*/  S2UR UR7, SR_CTAID.X ;  /* 0x00000000000779c3 */ /* 0x000ea20000002500 */
[----:B0-----:R-:W-:-:S02]  /*0040*/  ISETP.GE.AND P0, PT, R0, 0x2, PT ;  /* 0x000000020000780c */ /* 0x001fc40003f06270 */
[----:B------:R-:W0:Y:S11]  /*0050*/  S2R R0, SR_TID.X ;  /* 0x0000000000007919 */ /* 0x000e360000002100 */
[----:B-12---:R-:W-:Y:S05]  /*0060*/  @!P0 EXIT ;  /* 0x000000000000894d */ /* 0x006fea0003800000 */
[----:B------:R-:W1:Y:S01]  /*0070*/  LDC.64 R2, c[0x0][0x380] ;  /* 0x0000e000ff027b82 */ /* 0x000e620000000a00 */
[----:B0-----:R-:W-:Y:S01]  /*0080*/  IMAD R9, R9, UR7, R0 ;  /* 0x0000000709097c24 */ /* 0x001fe2000f8e0200 */
[----:B------:R-:W0:Y:S01]  /*0090*/  LDCU.64 UR8, c[0x0][0x358] ;  /* 0x00006b00ff0877ac */ /* 0x000e220008000a00 */
[----:B------:R-:W-:Y:S02]  /*00a0*/  UMOV UR6, 0x2 ;  /* 0x0000000200067882 */ /* 0x000fe40000000000 */
[----:B01----:R-:W-:-:S07]  /*00b0*/  IMAD.WIDE R2, R9, 0x4, R2 ;  /* 0x0000000409027825 */ /* 0x003fce00078e0202 */
.L_x_37:
[----:B------:R-:W-:-:S04]  /*00c0*/  USHF.R.S32.HI UR4, URZ, 0x1, UR6 ;  /* 0x00000001ff047899 */ /* 0x000fc80008011406 */
[----:B------:R-:W-:-:S09]  /*00d0*/  UISETP.GE.AND UP0, UPT, UR4, 0x1, UPT ;  /* 0x000000010400788c */ /* 0x000fd2000bf06270 */
[----:B0123--:R-:W-:Y:S05]  /*00e0*/  BRA.U !UP0, `(.L_x_31) ;  /* 0x0000000108987547 */ /* 0x00ffea000b800000 */
[----:B------:R-:W0:Y:S01]  /*00f0*/  LDC.64 R6, c[0x0][0x380] ;  /* 0x0000e000ff067b82 */ /* 0x000e220000000a00 */
[----:B------:R-:W-:-:S04]  /*0100*/  ULOP3.LUT UP0, URZ, UR7, 0x1, URZ, 0xc0, !UPT ;  /* 0x0000000107ff7892 */ /* 0x000fc8000f80c0ff */
[----:B------:R-:W-:-:S11]  /*0110*/  UISETP.EQ.AND UP0, UPT, UR6, 0x400, UP0 ;  /* 0x000004000600788c */ /* 0x000fd60008702270 */
.L_x_36:
[----:B-123--:R-:W-:Y:S01]  /*0120*/  LOP3.LUT R5, R9, UR4, RZ, 0x3c, !PT ;  /* 0x0000000409057c12 */ /* 0x00efe2000f8e3cff */
[----:B------:R-:W-:Y:S03]  /*0130*/  BSSY.RECONVERGENT B0, `(.L_x_32) ;  /* 0x000001c000007945 */ /* 0x000fe60003800200 */
[----:B------:R-:W-:-:S13]  /*0140*/  ISETP.GT.AND P0, PT, R5, R9, PT ;  /* 0x000000090500720c */ /* 0x000fda0003f04270 */
[----:B------:R-:W-:Y:S05]  /*0150*/  @!P0 BRA `(.L_x_33) ;  /* 0x0000000000648947 */ /* 0x000fea0003800000 */
[----:B------:R-:W-:Y:S05]  /*0160*/  BRA.U !UP0, `(.L_x_34) ;  /* 0x0000000108207547 */ /* 0x000fea000b800000 */
[----:B0-----:R-:W-:Y:S01]  /*0170*/  IMAD.WIDE R4, R5, 0x4, R6 ;  /* 0x0000000405047825 */ /* 0x001fe200078e0206 */
[----:B------:R-:W2:Y:S04]  /*0180*/  LDG.E R11, desc[UR8][R2.64] ;  /* 0x00000008020b7981 */ /* 0x000ea8000c1e1900 */
[----:B------:R-:W2:Y:S02]  /*0190*/  LDG.E R0, desc[UR8][R4.64] ;  /* 0x0000000804007981 */ /* 0x000ea4000c1e1900 */
[----:B--2---:R-:W-:-:S13]  /*01a0*/  ISETP.GE.AND P0, PT, R11, R0, PT ;  /* 0x000000000b00720c */ /* 0x004fda0003f06270 */
[----:B------:R-:W-:Y:S05]  /*01b0*/  @P0 BRA `(.L_x_33) ;  /* 0x00000000004c0947 */ /* 0x000fea0003800000 */
[----:B------:R3:W-:Y:S04]  /*01c0*/  STG.E desc[UR8][R2.64], R0 ;  /* 0x0000000002007986 */ /* 0x0007e8000c101908 */
[----:B------:R3:W-:Y:S01]  /*01d0*/  STG.E desc[UR8][R4.64], R11 ;  /* 0x0000000b04007986 */ /* 0x0007e2000c101908 */
[----:B------:R-:W-:Y:S05]  /*01e0*/  BRA `(.L_x_33) ;  /* 0x0000000000407947 */ /* 0x000fea0003800000 */
.L_x_34:
[----:B------:R-:W-:-:S13]  /*01f0*/  LOP3.LUT P0, RZ, R9, UR6, RZ, 0xc0, !PT ;  /* 0x0000000609ff7c12 */ /* 0x000fda000f80c0ff */
[----:B------:R-:W-:Y:S05]  /*0200*/  @P0 BRA `(.L_x_35) ;  /* 0x0000000000200947 */ /* 0x000fea0003800000 */
[----:B0-----:R-:W-:Y:S01]  /*0210*/  IMAD.WIDE R4, R5, 0x4, R6 ;  /* 0x0000000405047825 */ /* 0x001fe200078e0206 */
[----:B------:R-:W2:Y:S04]  /*0220*/  LDG.E R11, desc[UR8][R2.64] ;  /* 0x00000008020b7981 */ /* 0x000ea8000c1e1900 */
[----:B------:R-:W2:Y:S02]  /*0230*/  LDG.E R0, desc[UR8][R4.64] ;  /* 0x0000000804007981 */ /* 0x000ea4000c1e1900 */
[----:B--2---:R-:W-:-:S13]  /*0240*/  ISETP.GT.AND P0, PT, R11, R0, PT ;  /* 0x000000000b00720c */ /* 0x004fda0003f04270 */
[----:B------:R-:W-:Y:S05]  /*0250*/  @!P0 BRA `(.L_x_33) ;  /* 0x0000000000248947 */ /* 0x000fea0003800000 */
[----:B------:R2:W-:Y:S04]  /*0260*/  STG.E desc[UR8][R2.64], R0 ;  /* 0x0000000002007986 */ /* 0x0005e8000c101908 */
[----:B------:R2:W-:Y:S01]  /*0270*/  STG.E desc[UR8][R4.64], R11 ;  /* 0x0000000b04007986 */ /* 0x0005e2000c101908 */
[----:B------:R-:W-:Y:S05]  /*0280*/  BRA `(.L_x_33) ;  /* 0x0000000000187947 */ /* 0x000fea0003800000 */
.L_x_35:
[----:B0-----:R-:W-:Y:S01]  /*0290*/  IMAD.WIDE R4, R5, 0x4, R6 ;  /* 0x0000000405047825 */ /* 0x001fe200078e0206 */
[----:B------:R-:W2:Y:S04]  /*02a0*/  LDG.E R11, desc[UR8][R2.64] ;  /* 0x00000008020b7981 */ /* 0x000ea8000c1e1900 */
[----:B------:R-:W2:Y:S02]  /*02b0*/  LDG.E R0, desc[UR8][R4.64] ;  /* 0x0000000804007981 */ /* 0x000ea4000c1e1900 */
[----:B--2---:R-:W-:-:S13]  /*02c0*/  ISETP.GE.AND P0, PT, R11, R0, PT ;  /* 0x000000000b00720c */ /* 0x004fda0003f06270 */
[----:B------:R1:W-:Y:S04]  /*02d0*/  @!P0 STG.E desc[UR8][R2.64], R0 ;  /* 0x0000000002008986 */ /* 0x0003e8000c101908 */
[----:B------:R1:W-:Y:S02]  /*02e0*/  @!P0 STG.E desc[UR8][R4.64], R11 ;  /* 0x0000000b04008986 */ /* 0x0003e4000c101908 */
.L_x_33:
[----:B------:R-:W-:Y:S05]  /*02f0*/  BSYNC.RECONVERGENT B0 ;  /* 0x0000000000007941 */ /* 0x000fea0003800200 */
.L_x_32:
[----:B------:R-:W-:Y:S01]  /*0300*/  BAR.SYNC.DEFER_BLOCKING 0x0 ;  /* 0x0000000000007b1d */ /* 0x000fe20000010000 */
[----:B------:R-:W-:Y:S02]  /*0310*/  UISETP.GT.U32.AND UP1, UPT, UR4, 0x1, UPT ;  /* 0x000000010400788c */ /* 0x000fe4000bf24070 */
[----:B------:R-:W-:-:S07]  /*0320*/  USHF.R.U32.HI UR5, URZ, 0x1, UR4 ;  /* 0x00000001ff057899 */ /* 0x000fce0008011604 */
[----:B------:R-:W-:Y:S01]  /*0330*/  UMOV UR4, UR5 ;  /* 0x0000000500047c82 */ /* 0x000fe20008000000 */
[----:B------:R-:W-:Y:S05]  /*0340*/  BRA.U UP1, `(.L_x_36) ;  /* 0xfffffffd01747547 */ /* 0x000fea000b83ffff */
.L_x_31:
[----:B------:R-:W4:Y:S01]  /*0350*/  LDCU UR4, c[0x0][0x388] ;  /* 0x00007100ff0477ac */ /* 0x000f220008000800 */
[----:B------:R-:W-:-:S04]  /*0360*/  USHF.L.U32 UR6, UR6, 0x1, URZ ;  /* 0x0000000106067899 */ /* 0x000fc800080006ff */
[----:B----4-:R-:W-:-:S09]  /*0370*/  UISETP.GT.AND UP0, UPT, UR6, UR4, UPT ;  /* 0x000000040600728c */ /* 0x010fd2000bf04270 */
[----:B------:R-:W-:Y:S05]  /*0380*/  BRA.U !UP0, `(.L_x_37) ;  /* 0xfffffffd084c7547 */ /* 0x000fea000b83ffff */
[----:B------:R-:W-:Y:S05]  /*0390*/  EXIT ;  /* 0x000000000000794d */ /* 0x000fea0003800000 */
.L_x_38:
        /* <DEDUP_REMOVED lines=14> */
.L_x_42:


//--------------------- .text._Z8exchangePiiii    --------------------------
	.section	.text._Z8exchangePiiii,"ax",@progbits
	.align	128
        .global         _Z8exchangePiiii
        .type           _Z8exchangePiiii,@function
        .size           _Z8exchangePiiii,(.L_x_43 - _Z8exchangePiiii)
        .other          _Z8exchangePiiii,@"STO_CUDA_ENTRY STV_DEFAULT"
_Z8exchangePiiii:
.text._Z8exchangePiiii:
[----:B------:R-:W-:Y:S01]  /*0000*/  LDC R1, c[0x0][0x37c] ;  /* 0x0000df00ff017b82 */ /* 0x000fe20000000800 */
[----:B------:R-:W0:Y:S07]  /*0010*/  S2R R0, SR_TID.X ;  /* 0x0000000000007919 */ /* 0x000e2e0000002100 */
[----:B------:R-:W0:Y:S01]  /*0020*/  S2UR UR4, SR_CTAID.X ;  /* 0x00000000000479c3 */ /* 0x000e220000002500 */
[----:B------:R-:W1:Y:S07]  /*0030*/  LDCU UR5, c[0x0][0x38c] ;  /* 0x00007180ff0577ac */ /* 0x000e6e0008000800 */
[----:B------:R-:W0:Y:S02]  /*0040*/  LDC R7, c[0x0][0x360] ;  /* 0x0000d800ff077b82 */ /* 0x000e240000000800 */
[----:B0-----:R-:W-:-:S05]  /*0050*/  IMAD R7, R7, UR4, R0 ;  /* 0x0000000407077c24 */ /* 0x001fca000f8e0200 */
[----:B-1----:R-:W-:-:S04]  /*0060*/  LOP3.LUT R9, R7, UR5, RZ, 0x3c, !PT ;  /* 0x0000000507097c12 */ /* 0x002fc8000f8e3cff */
[----:B------:R-:W-:-:S13]  /*0070*/  ISETP.GT.AND P0, PT, R9, R7, PT ;  /* 0x000000070900720c */ /* 0x000fda0003f04270 */
[----:B------:R-:W-:Y:S05]  /*0080*/  @!P0 EXIT ;  /* 0x000000000000894d */ /* 0x000fea0003800000 */
[----:B------:R-:W0:Y:S02]  /*0090*/  LDCU UR4, c[0x0][0x390] ;  /* 0x00007200ff0477ac */ /* 0x000e240008000800 */
[----:B0-----:R-:W-:Y:S01]  /*00a0*/  LOP3.LUT P0, RZ, R7, UR4, RZ, 0xc0, !PT ;  /* 0x0000000407ff7c12 */ /* 0x001fe2000f80c0ff */
[----:B------:R-:W0:-:S12]  /*00b0*/  LDCU.64 UR4, c[0x0][0x358] ;  /* 0x00006b00ff0477ac */ /* 0x000e180008000a00 */
[----:B------:R-:W-:Y:S05]  /*00c0*/  @P0 BRA `(.L_x_39) ;  /* 0x0000000000280947 */ /* 0x000fea0003800000 */
[----:B------:R-:W1:Y:S02]  /*00d0*/  LDC.64 R4, c[0x0][0x380] ;  /* 0x0000e000ff047b82 */ /* 0x000e640000000a00 */
[----:B-1----:R-:W-:-:S04]  /*00e0*/  IMAD.WIDE R2, R7, 0x4, R4 ;  /* 0x0000000407027825 */ /* 0x002fc800078e0204 */
[----:B------:R-:W-:Y:S01]  /*00f0*/  IMAD.WIDE R4, R9, 0x4, R4 ;  /* 0x0000000409047825 */ /* 0x000fe200078e0204 */
[----:B0-----:R-:W2:Y:S04]  /*0100*/  LDG.E R7, desc[UR4][R2.64] ;  /* 0x0000000402077981 */ /* 0x001ea8000c1e1900 */
[----:B------:R-:W2:Y:S02]  /*0110*/  LDG.E R0, desc[UR4][R4.64] ;  /* 0x0000000404007981 */ /* 0x000ea4000c1e1900 */
[----:B--2---:R-:W-:-:S13]  /*0120*/  ISETP.GT.AND P0, PT, R7, R0, PT ;  /* 0x000000000700720c */ /* 0x004fda0003f04270 */
[----:B------:R-:W-:Y:S05]  /*0130*/  @!P0 EXIT ;  /* 0x000000000000894d */ /* 0x000fea0003800000 */
[----:B------:R-:W-:Y:S04]  /*0140*/  STG.E desc[UR4][R2.64], R0 ;  /* 0x0000000002007986 */ /* 0x000fe8000c101904 */
[----:B------:R-:W-:Y:S01]  /*0150*/  STG.E desc[UR4][R4.64], R7 ;  /* 0x0000000704007986 */ /* 0x000fe2000c101904 */
[----:B------:R-:W-:Y:S05]  /*0160*/  EXIT ;  /* 0x000000000000794d */ /* 0x000fea0003800000 */
.L_x_39:
[----:B------:R-:W1:Y:S02]  /*0170*/  LDC.64 R2, c[0x0][0x380] ;  /* 0x0000e000ff027b82 */ /* 0x000e640000000a00 */
[----:B-1----:R-:W-:-:S04]  /*0180*/  IMAD.WIDE R4, R7, 0x4, R2 ;  /* 0x0000000407047825 */ /* 0x002fc800078e0202 */
[----:B------:R-:W-:Y:S01]  /*0190*/  IMAD.WIDE R2, R9, 0x4, R2 ;  /* 0x0000000409027825 */ /* 0x000fe200078e0202 */
[----:B0-----:R-:W2:Y:S04]  /*01a0*/  LDG.E R7, desc[UR4][R4.64] ;  /* 0x0000000404077981 */ /* 0x001ea8000c1e1900 */
[----:B------:R-:W2:Y:S02]  /*01b0*/  LDG.E R0, desc[UR4][R2.64] ;  /* 0x0000000402007981 */ /* 0x000ea4000c1e1900 */
[----:B--2---:R-:W-:-:S13]  /*01c0*/  ISETP.GE.AND P0, PT, R7, R0, PT ;  /* 0x000000000700720c */ /* 0x004fda0003f06270 */
[----:B------:R-:W-:Y:S05]  /*01d0*/  @P0 EXIT ;  /* 0x000000000000094d */ /* 0x000fea0003800000 */
[----:B------:R-:W-:Y:S04]  /*01e0*/  STG.E desc[UR4][R4.64], R0 ;  /* 0x0000000004007986 */ /* 0x000fe8000c101904 */
[----:B------:R-:W-:Y:S01]  /*01f0*/  STG.E desc[UR4][R2.64], R7 ;  /* 0x0000000702007986 */ /* 0x000fe2000c101904 */
[----:B------:R-:W-:Y:S05]  /*0200*/  EXIT ;  /* 0x000000000000794d */ /* 0x000fea0003800000 */
.L_x_40:
        /* <DEDUP_REMOVED lines=15> */
.L_x_43:


//--------------------- .nv.shared.reserved.0     --------------------------
	.section	.nv.shared.reserved.0,"aw",@nobits
	.weak		__nv_reservedSMEM_offset_0_alias
	.size		__nv_reservedSMEM_offset_0_alias, 0, 64
	.other		__nv_reservedSMEM_offset_0_alias,@"STO_CUDA_RESERVED_SHARED STV_DEFAULT"
__nv_reservedSMEM_offset_0_alias:
	.zero		0
	.zero		64


//--------------------- .nv.constant0._Z15exchangeLocallyPii --------------------------
	.section	.nv.constant0._Z15exchangeLocallyPii,"a",@progbits
	.sectionflags	@""
	.align	4
.nv.constant0._Z15exchangeLocallyPii:
	.zero		908


//--------------------- .nv.constant0._Z22initialExchangeLocallyPii --------------------------
	.section	.nv.constant0._Z22initialExchangeLocallyPii,"a",@progbits
	.sectionflags	@""
	.align	4
.nv.constant0._Z22initialExchangeLocallyPii:
	.zero		908


//--------------------- .nv.constant0._Z8exchangePiiii --------------------------
	.section	.nv.constant0._Z8exchangePiiii,"a",@progbits
	.sectionflags	@""
	.align	4
.nv.constant0._Z8exchangePiiii:
	.zero		916


//--------------------- SYMBOLS --------------------------

	.type		.nv.reservedSmem.offset0,@object
	.size		.nv.reservedSmem.offset0,0x4
